.version 3.2
.target sm_30
.address_size 64

.visible .entry
fpclassify(.param .u64 _data)
.maxntid 256,1,1
{
	.reg .u64 data;
	.reg .f64 value;
	.reg .b32 class;
	.reg .pred p0;

	ld.param.u64 data,[_data];
	cvta.to.global.u64 data,data;

	ld.global.f64 value,[data];
	mov.b32 class,0;

	testp.finite.f64 p0,value;
	@p0 or.b32 class,class,0x0001;

	testp.infinite.f64 p0,value;
	@p0 or.b32 class,class,0x0002;

	testp.number.f64 p0,value;
	@p0 or.b32 class,class,0x0010;

	testp.notanumber.f64 p0,value;
	@p0 or.b32 class,class,0x0020;

	testp.normal.f64 p0,value;
	@p0 or.b32 class,class,0x0100;

	testp.subnormal.f64 p0,value;
	@p0 or.b32 class,class,0x0200;

	st.global.b32 [data+8],class;
}

// ===== COMPILED SASS (sm_100) =====

	.target	sm_100

	.elftype	@"ET_EXEC"


//--------------------- .note.nv.tkinfo           --------------------------
	.section	.note.nv.tkinfo,"",@"SHT_NOTE"
	.sectionflags	@"SHF_NOTE_NV_TKINFO"
	.tkinfo
        /*0018*/ 	.word	0x00000002
        /*0030*/ 	.string	""
        /*0030*/ 	.string	"ptxas"
        /*0030*/ 	.string	"Cuda compilation tools, release 13.0, V13.0.88"
        /*0030*/ 	.string	"Build cuda_13.0.r13.0/compiler.36424714_0"
        /*0030*/ 	.string	"-arch sm_100 "



//--------------------- .note.nv.cuinfo           --------------------------
	.section	.note.nv.cuinfo,"",@"SHT_NOTE"
	.sectionflags	@"SHF_NOTE_NV_CUINFO"
        /*0018*/ 	.short	0x0002
        /*001a*/ 	.short	0x001e
        /*001c*/ 	.short	0x0082
	.zero		2


//--------------------- .nv.info                  --------------------------
	.section	.nv.info,"",@"SHT_CUDA_INFO"
	.align	4


	//----- nvinfo : EIATTR_REGCOUNT
	.align		4
        /*0000*/ 	.byte	0x04, 0x2f
        /*0002*/ 	.short	(.L_1 - .L_0)
	.align		4
.L_0:
        /*0004*/ 	.word	index@(fpclassify)
        /*0008*/ 	.word	0x00000008


	//----- nvinfo : EIATTR_FRAME_SIZE
	.align		4
.L_1:
        /*000c*/ 	.byte	0x04, 0x11
        /*000e*/ 	.short	(.L_3 - .L_2)
	.align		4
.L_2:
        /*0010*/ 	.word	index@(fpclassify)
        /*0014*/ 	.word	0x00000000


	//----- nvinfo : EIATTR_MIN_STACK_SIZE
	.align		4
.L_3:
        /*0018*/ 	.byte	0x04, 0x12
        /*001a*/ 	.short	(.L_5 - .L_4)
	.align		4
.L_4:
        /*001c*/ 	.word	index@(fpclassify)
        /*0020*/ 	.word	0x00000000
.L_5:


//--------------------- .nv.compat                --------------------------
	.section	.nv.compat,"",@"SHT_CUDA_COMPAT_INFO"
	.align	4
        /*0000*/ 	.byte	0x02, 0x09, 0x00, 0x00, 0x02, 0x02, 0x01, 0x00, 0x02, 0x05, 0x05, 0x00, 0x03, 0x07, 0x01, 0x01
        /*0010*/ 	.byte	0x02, 0x03, 0x00, 0x00, 0x02, 0x06, 0x01, 0x00, 0x04, 0x0b, 0x08, 0x00, 0x09, 0x00, 0x00, 0x00
        /*0020*/ 	.byte	0x00, 0x00, 0x00, 0x00


//--------------------- .nv.info.fpclassify       --------------------------
	.section	.nv.info.fpclassify,"",@"SHT_CUDA_INFO"
	.sectionflags	@""
	.align	4


	//----- nvinfo : EIATTR_CUDA_API_VERSION
	.align		4
        /*0000*/ 	.byte	0x04, 0x37
        /*0002*/ 	.short	(.L_7 - .L_6)
.L_6:
        /*0004*/ 	.word	0x00000082


	//----- nvinfo : EIATTR_KPARAM_INFO
	.align		4
.L_7:
        /*0008*/ 	.byte	0x04, 0x17
        /*000a*/ 	.short	(.L_9 - .L_8)
.L_8:
        /*000c*/ 	.word	0x00000000
        /*0010*/ 	.short	0x0000
        /*0012*/ 	.short	0x0000
        /*0014*/ 	.byte	0x00, 0xf0, 0x21, 0x00


	//----- nvinfo : EIATTR_SPARSE_MMA_MASK
	.align		4
.L_9:
        /*0018*/ 	.byte	0x03, 0x50
        /*001a*/ 	.short	0x0000


	//----- nvinfo : EIATTR_MAXREG_COUNT
	.align		4
        /*001c*/ 	.byte	0x03, 0x1b
        /*001e*/ 	.short	0x00ff


	//----- nvinfo : EIATTR_MERCURY_ISA_VERSION
	.align		4
        /*0020*/ 	.byte	0x03, 0x5f
        /*0022*/ 	.short	0x0101


	//----- nvinfo : EIATTR_VRC_CTA_INIT_COUNT
	.align		4
        /*0024*/ 	.byte	0x02, 0x4a
	.zero		1
	.zero		1


	//----- nvinfo : EIATTR_EXIT_INSTR_OFFSETS
	.align		4
        /*0028*/ 	.byte	0x04, 0x1c
        /*002a*/ 	.short	(.L_11 - .L_10)


	//   ....[0]....
.L_10:
        /*002c*/ 	.word	0x000001a0


	//----- nvinfo : EIATTR_MAX_THREADS
	.align		4
.L_11:
        /*0030*/ 	.byte	0x04, 0x05
        /*0032*/ 	.short	(.L_13 - .L_12)
.L_12:
        /*0034*/ 	.word	0x00000100
        /*0038*/ 	.word	0x00000001
        /*003c*/ 	.word	0x00000001


	//----- nvinfo : EIATTR_CBANK_PARAM_SIZE
	.align		4
.L_13:
        /*0040*/ 	.byte	0x03, 0x19
        /*0042*/ 	.short	0x0008


	//----- nvinfo : EIATTR_PARAM_CBANK
	.align		4
        /*0044*/ 	.byte	0x04, 0x0a
        /*0046*/ 	.short	(.L_15 - .L_14)
	.align		4
.L_14:
        /*0048*/ 	.word	index@(.nv.constant0.fpclassify)
        /*004c*/ 	.short	0x0380
        /*004e*/ 	.short	0x0008


	//----- nvinfo : EIATTR_SW_WAR
	.align		4
.L_15:
        /*0050*/ 	.byte	0x04, 0x36
        /*0052*/ 	.short	(.L_17 - .L_16)
.L_16:
        /*0054*/ 	.word	0x00000008
.L_17:


//--------------------- .nv.callgraph             --------------------------
	.section	.nv.callgraph,"",@"SHT_CUDA_CALLGRAPH"
	.align	4
	.sectionentsize	8
	.align		4
        /*0000*/ 	.word	0x00000000
	.align		4
        /*0004*/ 	.word	0xffffffff
	.align		4
        /*0008*/ 	.word	0x00000000
	.align		4
        /*000c*/ 	.word	0xfffffffe
	.align		4
        /*0010*/ 	.word	0x00000000
	.align		4
        /*0014*/ 	.word	0xfffffffd
	.align		4
        /*0018*/ 	.word	0x00000000
	.align		4
        /*001c*/ 	.word	0xfffffffc


//--------------------- .text.fpclassify          --------------------------
	.section	.text.fpclassify,"ax",@progbits
	.align	128
        .global         fpclassify
        .type           fpclassify,@function
        .size           fpclassify,(.L_x_1 - fpclassify)
        .other          fpclassify,@"STO_CUDA_ENTRY STV_DEFAULT"
fpclassify:
.text.fpclassify:
[----:B------:R-:W-:Y:S08]  /*0000*/  LDC R1, c[0x0][0x37c] ;  /* 0x0000df00ff017b82 */ /* 0x000ff00000000800 */
[----:B------:R-:W0:Y:S01]  /*0010*/  LDC.64 R2, c[0x0][0x380] ;  /* 0x0000e000ff027b82 */ /* 0x000e220000000a00 */
[----:B------:R-:W0:Y:S02]  /*0020*/  LDCU.64 UR4, c[0x0][0x358] ;  /* 0x00006b00ff0477ac */ /* 0x000e240008000a00 */
[----:B0-----:R-:W2:Y:S02]  /*0030*/  LDG.E.64 R4, desc[UR4][R2.64] ;  /* 0x0000000402047981 */ /* 0x001ea4000c1e1b00 */
[----:B--2---:R-:W-:-:S02]  /*0040*/  ISETP.NE.U32.AND P1, PT, R4, RZ, PT ;  /* 0x000000ff0400720c */ /* 0x004fc40003f25070 */
[----:B------:R-:W-:Y:S02]  /*0050*/  LOP3.LUT R0, R5, 0x7fffffff, RZ, 0xc0, !PT ;  /* 0x7fffffff05007812 */ /* 0x000fe400078ec0ff */
[C---:B------:R-:W-:Y:S02]  /*0060*/  ISETP.GE.U32.AND P5, PT, R4.reuse, RZ, PT ;  /* 0x000000ff0400720c */ /* 0x040fe40003fa6070 */
[----:B------:R-:W-:Y:S02]  /*0070*/  ISETP.GT.U32.AND P0, PT, R4, RZ, PT ;  /* 0x000000ff0400720c */ /* 0x000fe40003f04070 */
[C---:B------:R-:W-:Y:S02]  /*0080*/  ISETP.NE.U32.AND.EX P1, PT, R0.reuse, 0x7ff00000, PT, P1 ;  /* 0x7ff000000000780c */ /* 0x040fe40003f25110 */
[----:B------:R-:W-:Y:S02]  /*0090*/  ISETP.GE.U32.AND.EX P3, PT, R0, 0x7ff00000, PT, P5 ;  /* 0x7ff000000000780c */ /* 0x000fe40003f66150 */
[----:B------:R-:W-:-:S02]  /*00a0*/  ISETP.GE.U32.AND P6, PT, R4, RZ, PT ;  /* 0x000000ff0400720c */ /* 0x000fc40003fc6070 */
[----:B------:R-:W-:Y:S02]  /*00b0*/  ISETP.GT.U32.AND P2, PT, R4, RZ, PT ;  /* 0x000000ff0400720c */ /* 0x000fe40003f44070 */
[C---:B------:R-:W-:Y:S02]  /*00c0*/  ISETP.GT.U32.AND.EX P0, PT, R0.reuse, 0x7ff00000, PT, P0 ;  /* 0x7ff000000000780c */ /* 0x040fe40003f04100 */
[----:B------:R-:W-:Y:S02]  /*00d0*/  SEL R5, RZ, 0x1, P3 ;  /* 0x00000001ff057807 */ /* 0x000fe40001800000 */
[----:B------:R-:W-:Y:S02]  /*00e0*/  ISETP.GE.U32.AND.EX P3, PT, R0, 0x100000, !P3, P6 ;  /* 0x001000000000780c */ /* 0x000fe40005f66160 */
[----:B------:R-:W-:Y:S01]  /*00f0*/  ISETP.EQ.U32.AND P4, PT, R4, RZ, PT ;  /* 0x000000ff0400720c */ /* 0x000fe20003f82070 */
[----:B------:R-:W-:Y:S01]  /*0100*/  @!P1 VIADD R5, R5, 0x2 ;  /* 0x0000000205059836 */ /* 0x000fe20000000000 */
[----:B------:R-:W-:-:S02]  /*0110*/  ISETP.GT.U32.AND.EX P6, PT, R0, 0x7ff00000, PT, P2 ;  /* 0x7ff000000000780c */ /* 0x000fc40003fc4120 */
[C---:B------:R-:W-:Y:S02]  /*0120*/  ISETP.GE.U32.AND.EX P5, PT, R0.reuse, 0x100000, PT, P5 ;  /* 0x001000000000780c */ /* 0x040fe40003fa6150 */
[C---:B------:R-:W-:Y:S01]  /*0130*/  ISETP.EQ.U32.OR.EX P3, PT, R0.reuse, RZ, P3, P4 ;  /* 0x000000ff0000720c */ /* 0x040fe20001f62540 */
[----:B------:R-:W-:Y:S01]  /*0140*/  @!P0 VIADD R5, R5, 0x10 ;  /* 0x0000001005058836 */ /* 0x000fe20000000000 */
[----:B------:R-:W-:-:S07]  /*0150*/  ISETP.GT.U32.AND.EX P5, PT, R0, RZ, !P5, P2 ;  /* 0x000000ff0000720c */ /* 0x000fce0006fa4120 */
[----:B------:R-:W-:-:S04]  /*0160*/  @P6 VIADD R5, R5, 0x20 ;  /* 0x0000002005056836 */ /* 0x000fc80000000000 */
[----:B------:R-:W-:-:S04]  /*0170*/  @P3 VIADD R5, R5, 0x100 ;  /* 0x0000010005053836 */ /* 0x000fc80000000000 */
[----:B------:R-:W-:-:S05]  /*0180*/  @P5 VIADD R5, R5, 0x200 ;  /* 0x0000020005055836 */ /* 0x000fca0000000000 */
[----:B------:R-:W-:Y:S01]  /*0190*/  STG.E desc[UR4][R2.64+0x8], R5 ;  /* 0x0000080502007986 */ /* 0x000fe2000c101904 */
[----:B------:R-:W-:Y:S05]  /*01a0*/  EXIT ;  /* 0x000000000000794d */ /* 0x000fea0003800000 */
.L_x_0:
[----:B------:R-:W-:-:S00]  /*01b0*/  BRA `(.L_x_0) ;  /* 0xfffffffc00fc7947 */ /* 0x000fc0000383ffff */
[----:B------:R-:W-:-:S00]  /*01c0*/  NOP ;  /* 0x0000000000007918 */ /* 0x000fc00000000000 */
        /* <DEDUP_REMOVED lines=11> */
.L_x_1:


//--------------------- .nv.shared.reserved.0     --------------------------
	.section	.nv.shared.reserved.0,"aw",@nobits
	.weak		__nv_reservedSMEM_offset_0_alias
	.size		__nv_reservedSMEM_offset_0_alias, 0, 64
	.other		__nv_reservedSMEM_offset_0_alias,@"STO_CUDA_RESERVED_SHARED STV_DEFAULT"
__nv_reservedSMEM_offset_0_alias:
	.zero		0
	.zero		64


//--------------------- .nv.constant0.fpclassify  --------------------------
	.section	.nv.constant0.fpclassify,"a",@progbits
	.sectionflags	@""
	.align	4
.nv.constant0.fpclassify:
	.zero		904


//--------------------- SYMBOLS --------------------------

	.type		.nv.reservedSmem.offset0,@object
	.size		.nv.reservedSmem.offset0,0x4
